//
// Generated by NVIDIA NVVM Compiler
//
// Compiler Build ID: CL-36424714
// Cuda compilation tools, release 13.0, V13.0.88
// Based on NVVM 20.0.0
//

.version 9.0
.target sm_100
.address_size 64

	// .globl	_Z10printValuePi
.extern .func  (.param .b32 func_retval0) vprintf
(
	.param .b64 vprintf_param_0,
	.param .b64 vprintf_param_1
)
;
.global .align 1 .b8 $str[24] = {71, 112, 117, 32, 116, 104, 114, 101, 97, 100, 32, 37, 100, 58, 118, 97, 108, 117, 101, 61, 37, 100, 10};

.visible .entry _Z10printValuePi(
	.param .u64 .ptr .align 1 _Z10printValuePi_param_0
)
{
	.local .align 8 .b8 	__local_depot0[8];
	.reg .b64 	%SP;
	.reg .b64 	%SPL;
	.reg .b32 	%r<8>;
	.reg .b64 	%rd<9>;

	mov.u64 	%SPL, __local_depot0;
	cvta.local.u64 	%SP, %SPL;
	ld.param.u64 	%rd1, [_Z10printValuePi_param_0];
	cvta.to.global.u64 	%rd2, %rd1;
	add.u64 	%rd3, %SP, 0;
	add.u64 	%rd4, %SPL, 0;
	mov.u32 	%r1, %tid.x;
	mov.u32 	%r2, %ctaid.x;
	mov.u32 	%r3, %ntid.x;
	mad.lo.s32 	%r4, %r2, %r3, %r1;
	mul.wide.s32 	%rd5, %r4, 4;
	add.s64 	%rd6, %rd2, %rd5;
	ld.global.u32 	%r5, [%rd6];
	st.local.v2.u32 	[%rd4], {%r4, %r5};
	mov.u64 	%rd7, $str;
	cvta.global.u64 	%rd8, %rd7;
	{ // callseq 0, 0
	.param .b64 param0;
	st.param.b64 	[param0], %rd8;
	.param .b64 param1;
	st.param.b64 	[param1], %rd3;
	.param .b32 retval0;
	call.uni (retval0), 
	vprintf, 
	(
	param0, 
	param1
	);
	ld.param.b32 	%r6, [retval0];
	} // callseq 0
	ret;

}


// ===== COMPILED SASS (sm_100) =====

	.target	sm_100

	.elftype	@"ET_EXEC"


//--------------------- .note.nv.tkinfo           --------------------------
	.section	.note.nv.tkinfo,"",@"SHT_NOTE"
	.sectionflags	@"SHF_NOTE_NV_TKINFO"
	.tkinfo
        /*0018*/ 	.word	0x00000002
        /*0030*/ 	.string	""
        /*0030*/ 	.string	"ptxas"
        /*0030*/ 	.string	"Cuda compilation tools, release 13.0, V13.0.88"
        /*0030*/ 	.string	"Build cuda_13.0.r13.0/compiler.36424714_0"
        /*0030*/ 	.string	"-arch sm_100 -m 64 "



//--------------------- .note.nv.cuinfo           --------------------------
	.section	.note.nv.cuinfo,"",@"SHT_NOTE"
	.sectionflags	@"SHF_NOTE_NV_CUINFO"
        /*0018*/ 	.short	0x0002
        /*001a*/ 	.short	0x0064
        /*001c*/ 	.short	0x0082
	.zero		2


//--------------------- .nv.info                  --------------------------
	.section	.nv.info,"",@"SHT_CUDA_INFO"
	.align	4


	//----- nvinfo : EIATTR_REGCOUNT
	.align		4
        /*0000*/ 	.byte	0x04, 0x2f
        /*0002*/ 	.short	(.L_2 - .L_1)
	.align		4
.L_1:
        /*0004*/ 	.word	index@(_Z10printValuePi)
        /*0008*/ 	.word	0x00000018


	//----- nvinfo : EIATTR_FRAME_SIZE
	.align		4
.L_2:
        /*000c*/ 	.byte	0x04, 0x11
        /*000e*/ 	.short	(.L_4 - .L_3)
	.align		4
.L_3:
        /*0010*/ 	.word	index@(_Z10printValuePi)
        /*0014*/ 	.word	0x00000008


	//----- nvinfo : EIATTR_MIN_STACK_SIZE
	.align		4
.L_4:
        /*0018*/ 	.byte	0x04, 0x12
        /*001a*/ 	.short	(.L_6 - .L_5)
	.align		4
.L_5:
        /*001c*/ 	.word	index@(_Z10printValuePi)
        /*0020*/ 	.word	0x00000008
.L_6:


//--------------------- .nv.compat                --------------------------
	.section	.nv.compat,"",@"SHT_CUDA_COMPAT_INFO"
	.align	4
        /*0000*/ 	.byte	0x02, 0x09, 0x00, 0x00, 0x02, 0x02, 0x01, 0x00, 0x02, 0x05, 0x05, 0x00, 0x03, 0x07, 0x01, 0x01
        /*0010*/ 	.byte	0x02, 0x03, 0x00, 0x00, 0x02, 0x06, 0x01, 0x00, 0x04, 0x0b, 0x08, 0x00, 0x09, 0x00, 0x00, 0x00
        /*0020*/ 	.byte	0x00, 0x00, 0x00, 0x00


//--------------------- .nv.info._Z10printValuePi --------------------------
	.section	.nv.info._Z10printValuePi,"",@"SHT_CUDA_INFO"
	.sectionflags	@""
	.align	4


	//----- nvinfo : EIATTR_CUDA_API_VERSION
	.align		4
        /*0000*/ 	.byte	0x04, 0x37
        /*0002*/ 	.short	(.L_8 - .L_7)
.L_7:
        /*0004*/ 	.word	0x00000082


	//----- nvinfo : EIATTR_KPARAM_INFO
	.align		4
.L_8:
        /*0008*/ 	.byte	0x04, 0x17
        /*000a*/ 	.short	(.L_10 - .L_9)
.L_9:
        /*000c*/ 	.word	0x00000000
        /*0010*/ 	.short	0x0000
        /*0012*/ 	.short	0x0000
        /*0014*/ 	.byte	0x00, 0xf5, 0x21, 0x00


	//----- nvinfo : EIATTR_SPARSE_MMA_MASK
	.align		4
.L_10:
        /*0018*/ 	.byte	0x03, 0x50
        /*001a*/ 	.short	0x0000


	//----- nvinfo : EIATTR_MAXREG_COUNT
	.align		4
        /*001c*/ 	.byte	0x03, 0x1b
        /*001e*/ 	.short	0x00ff


	//----- nvinfo : EIATTR_EXTERNS
	.align		4
        /*0020*/ 	.byte	0x04, 0x0f
        /*0022*/ 	.short	(.L_12 - .L_11)


	//   ....[0]....
	.align		4
.L_11:
        /*0024*/ 	.word	index@(vprintf)


	//----- nvinfo : EIATTR_MERCURY_ISA_VERSION
	.align		4
.L_12:
        /*0028*/ 	.byte	0x03, 0x5f
        /*002a*/ 	.short	0x0101


	//----- nvinfo : EIATTR_VRC_CTA_INIT_COUNT
	.align		4
        /*002c*/ 	.byte	0x02, 0x4a
	.zero		1
	.zero		1


	//----- nvinfo : EIATTR_SYSCALL_OFFSETS
	.align		4
        /*0030*/ 	.byte	0x04, 0x46
        /*0032*/ 	.short	(.L_14 - .L_13)


	//   ....[0]....
.L_13:
        /*0034*/ 	.word	0x00000150


	//----- nvinfo : EIATTR_EXIT_INSTR_OFFSETS
	.align		4
.L_14:
        /*0038*/ 	.byte	0x04, 0x1c
        /*003a*/ 	.short	(.L_16 - .L_15)


	//   ....[0]....
.L_15:
        /*003c*/ 	.word	0x00000160


	//----- nvinfo : EIATTR_CBANK_PARAM_SIZE
	.align		4
.L_16:
        /*0040*/ 	.byte	0x03, 0x19
        /*0042*/ 	.short	0x0008


	//----- nvinfo : EIATTR_PARAM_CBANK
	.align		4
        /*0044*/ 	.byte	0x04, 0x0a
        /*0046*/ 	.short	(.L_18 - .L_17)
	.align		4
.L_17:
        /*0048*/ 	.word	index@(.nv.constant0._Z10printValuePi)
        /*004c*/ 	.short	0x0380
        /*004e*/ 	.short	0x0008


	//----- nvinfo : EIATTR_SW_WAR
	.align		4
.L_18:
        /*0050*/ 	.byte	0x04, 0x36
        /*0052*/ 	.short	(.L_20 - .L_19)
.L_19:
        /*0054*/ 	.word	0x00000008
.L_20:


//--------------------- .nv.callgraph             --------------------------
	.section	.nv.callgraph,"",@"SHT_CUDA_CALLGRAPH"
	.align	4
	.sectionentsize	8
	.align		4
        /*0000*/ 	.word	0x00000000
	.align		4
        /*0004*/ 	.word	0xffffffff
	.align		4
        /*0008*/ 	.word	index@(_Z10printValuePi)
	.align		4
        /*000c*/ 	.word	index@(vprintf)
	.align		4
        /*0010*/ 	.word	0x00000000
	.align		4
        /*0014*/ 	.word	0xfffffffe
	.align		4
        /*0018*/ 	.word	0x00000000
	.align		4
        /*001c*/ 	.word	0xfffffffd
	.align		4
        /*0020*/ 	.word	0x00000000
	.align		4
        /*0024*/ 	.word	0xfffffffc


//--------------------- .nv.constant4             --------------------------
	.section	.nv.constant4,"a",@progbits
	.align	8
	.align		8
.nv.constant4:
        /*0000*/ 	.dword	vprintf
	.align		8
        /*0008*/ 	.dword	$str


//--------------------- .text._Z10printValuePi    --------------------------
	.section	.text._Z10printValuePi,"ax",@progbits
	.align	128
        .global         _Z10printValuePi
        .type           _Z10printValuePi,@function
        .size           _Z10printValuePi,(.L_x_2 - _Z10printValuePi)
        .other          _Z10printValuePi,@"STO_CUDA_ENTRY STV_DEFAULT"
_Z10printValuePi:
.text._Z10printValuePi:
[----:B------:R-:W0:Y:S01]  /*0000*/  LDC R1, c[0x0][0x37c] ;  /* 0x0000df00ff017b82 */ /* 0x000e220000000800 */
[----:B------:R-:W1:Y:S01]  /*0010*/  S2R R2, SR_TID.X ;  /* 0x0000000000027919 */ /* 0x000e620000002100 */
[----:B------:R-:W2:Y:S06]  /*0020*/  LDCU UR6, c[0x0][0x2fc] ;  /* 0x00005f80ff0677ac */ /* 0x000eac0008000800 */
[----:B------:R-:W1:Y:S01]  /*0030*/  S2UR UR7, SR_CTAID.X ;  /* 0x00000000000779c3 */ /* 0x000e620000002500 */
[----:B0-----:R-:W-:Y:S01]  /*0040*/  VIADD R1, R1, 0xfffffff8 ;  /* 0xfffffff801017836 */ /* 0x001fe20000000000 */
[----:B------:R-:W0:Y:S06]  /*0050*/  LDCU.64 UR4, c[0x0][0x358] ;  /* 0x00006b00ff0477ac */ /* 0x000e2c0008000a00 */
[----:B------:R-:W3:Y:S01]  /*0060*/  LDC.64 R8, c[0x0][0x380] ;  /* 0x0000e000ff087b82 */ /* 0x000ee20000000a00 */
[----:B------:R-:W-:Y:S01]  /*0070*/  MOV R0, 0x0 ;  /* 0x0000000000007802 */ /* 0x000fe20000000f00 */
[----:B------:R-:W4:Y:S06]  /*0080*/  LDCU.64 UR8, c[0x4][0x8] ;  /* 0x01000100ff0877ac */ /* 0x000f2c0008000a00 */
[----:B------:R-:W1:Y:S02]  /*0090*/  LDC R3, c[0x0][0x360] ;  /* 0x0000d800ff037b82 */ /* 0x000e640000000800 */
[----:B-1----:R-:W-:-:S04]  /*00a0*/  IMAD R2, R3, UR7, R2 ;  /* 0x0000000703027c24 */ /* 0x002fc8000f8e0202 */
[----:B---3--:R-:W-:-:S05]  /*00b0*/  IMAD.WIDE R8, R2, 0x4, R8 ;  /* 0x0000000402087825 */ /* 0x008fca00078e0208 */
[----:B0-----:R-:W3:Y:S01]  /*00c0*/  LDG.E R3, desc[UR4][R8.64] ;  /* 0x0000000408037981 */ /* 0x001ee2000c1e1900 */
[----:B------:R-:W0:Y:S01]  /*00d0*/  LDCU UR4, c[0x0][0x2f8] ;  /* 0x00005f00ff0477ac */ /* 0x000e220008000800 */
[----:B------:R1:W1:Y:S01]  /*00e0*/  LDC.64 R10, c[0x4][R0] ;  /* 0x01000000000a7b82 */ /* 0x0002620000000a00 */
[----:B----4-:R-:W-:Y:S01]  /*00f0*/  IMAD.U32 R4, RZ, RZ, UR8 ;  /* 0x00000008ff047e24 */ /* 0x010fe2000f8e00ff */
[----:B------:R-:W-:Y:S02]  /*0100*/  MOV R5, UR9 ;  /* 0x0000000900057c02 */ /* 0x000fe40008000f00 */
[----:B0-----:R-:W-:-:S04]  /*0110*/  IADD3 R6, P0, PT, R1, UR4, RZ ;  /* 0x0000000401067c10 */ /* 0x001fc8000ff1e0ff */
[----:B--2---:R-:W-:Y:S01]  /*0120*/  IADD3.X R7, PT, PT, RZ, UR6, RZ, P0, !PT ;  /* 0x00000006ff077c10 */ /* 0x004fe200087fe4ff */
[----:B-1-3--:R0:W-:Y:S08]  /*0130*/  STL.64 [R1], R2 ;  /* 0x0000000201007387 */ /* 0x00a1f00000100a00 */
[----:B------:R-:W-:-:S07]  /*0140*/  LEPC R20, `(.L_x_0) ;  /* 0x000000001014794e */ /* 0x000fce0000000000 */
[----:B0-----:R-:W-:Y:S05]  /*0150*/  CALL.ABS.NOINC R10 ;  /* 0x000000000a007343 */ /* 0x001fea0003c00000 */
.L_x_0:
[----:B------:R-:W-:Y:S05]  /*0160*/  EXIT ;  /* 0x000000000000794d */ /* 0x000fea0003800000 */
.L_x_1:
[----:B------:R-:W-:-:S00]  /*0170*/  BRA `(.L_x_1) ;  /* 0xfffffffc00fc7947 */ /* 0x000fc0000383ffff */
[----:B------:R-:W-:-:S00]  /*0180*/  NOP ;  /* 0x0000000000007918 */ /* 0x000fc00000000000 */
[----:B------:R-:W-:-:S00]  /*0190*/  NOP ;  /* 0x0000000000007918 */ /* 0x000fc00000000000 */
[----:B------:R-:W-:-:S00]  /*01a0*/  NOP ;  /* 0x0000000000007918 */ /* 0x000fc00000000000 */
[----:B------:R-:W-:-:S00]  /*01b0*/  NOP ;  /* 0x0000000000007918 */ /* 0x000fc00000000000 */
[----:B------:R-:W-:-:S00]  /*01c0*/  NOP ;  /* 0x0000000000007918 */ /* 0x000fc00000000000 */
[----:B------:R-:W-:-:S00]  /*01d0*/  NOP ;  /* 0x0000000000007918 */ /* 0x000fc00000000000 */
[----:B------:R-:W-:-:S00]  /*01e0*/  NOP ;  /* 0x0000000000007918 */ /* 0x000fc00000000000 */
[----:B------:R-:W-:-:S00]  /*01f0*/  NOP ;  /* 0x0000000000007918 */ /* 0x000fc00000000000 */
.L_x_2:


//--------------------- .nv.global.init           --------------------------
	.section	.nv.global.init,"aw",@progbits
.nv.global.init:
	.type		$str,@object
	.size		$str,(.L_0 - $str)
$str:
        /*0000*/ 	.byte	0x47, 0x70, 0x75, 0x20, 0x74, 0x68, 0x72, 0x65, 0x61, 0x64, 0x20, 0x25, 0x64, 0x3a, 0x76, 0x61
        /*0010*/ 	.byte	0x6c, 0x75, 0x65, 0x3d, 0x25, 0x64, 0x0a, 0x00
.L_0:


//--------------------- .nv.shared.reserved.0     --------------------------
	.section	.nv.shared.reserved.0,"aw",@nobits
	.weak		__nv_reservedSMEM_offset_0_alias
	.size		__nv_reservedSMEM_offset_0_alias, 0, 64
	.other		__nv_reservedSMEM_offset_0_alias,@"STO_CUDA_RESERVED_SHARED STV_DEFAULT"
__nv_reservedSMEM_offset_0_alias:
	.zero		0
	.zero		64


//--------------------- .nv.constant0._Z10printValuePi --------------------------
	.section	.nv.constant0._Z10printValuePi,"a",@progbits
	.sectionflags	@""
	.align	4
.nv.constant0._Z10printValuePi:
	.zero		904


//--------------------- SYMBOLS --------------------------

	.type		.nv.reservedSmem.offset0,@object
	.size		.nv.reservedSmem.offset0,0x4
	.type		vprintf,@function
